//
// Generated by NVIDIA NVVM Compiler
//
// Compiler Build ID: CL-36424714
// Cuda compilation tools, release 13.0, V13.0.88
// Based on NVVM 20.0.0
//

.version 9.0
.target sm_100
.address_size 64

	// .globl	_Z11hello_worldv
.extern .func  (.param .b32 func_retval0) vprintf
(
	.param .b64 vprintf_param_0,
	.param .b64 vprintf_param_1
)
;
.global .align 1 .b8 $str[46] = {72, 101, 108, 108, 111, 32, 87, 111, 114, 108, 100, 32, 102, 114, 111, 109, 32, 84, 104, 114, 101, 97, 100, 40, 37, 100, 44, 32, 37, 100, 41, 32, 105, 110, 32, 66, 108, 111, 99, 107, 32, 37, 100, 33, 10};

.visible .entry _Z11hello_worldv()
{
	.local .align 8 .b8 	__local_depot0[16];
	.reg .b64 	%SP;
	.reg .b64 	%SPL;
	.reg .b32 	%r<6>;
	.reg .b64 	%rd<5>;

	mov.u64 	%SPL, __local_depot0;
	cvta.local.u64 	%SP, %SPL;
	add.u64 	%rd1, %SP, 0;
	add.u64 	%rd2, %SPL, 0;
	mov.u32 	%r1, %tid.x;
	mov.u32 	%r2, %tid.y;
	mov.u32 	%r3, %ctaid.x;
	st.local.v2.u32 	[%rd2], {%r1, %r2};
	st.local.u32 	[%rd2+8], %r3;
	mov.u64 	%rd3, $str;
	cvta.global.u64 	%rd4, %rd3;
	{ // callseq 0, 0
	.param .b64 param0;
	st.param.b64 	[param0], %rd4;
	.param .b64 param1;
	st.param.b64 	[param1], %rd1;
	.param .b32 retval0;
	call.uni (retval0), 
	vprintf, 
	(
	param0, 
	param1
	);
	ld.param.b32 	%r4, [retval0];
	} // callseq 0
	ret;

}


// ===== COMPILED SASS (sm_100) =====

	.target	sm_100

	.elftype	@"ET_EXEC"


//--------------------- .note.nv.tkinfo           --------------------------
	.section	.note.nv.tkinfo,"",@"SHT_NOTE"
	.sectionflags	@"SHF_NOTE_NV_TKINFO"
	.tkinfo
        /*0018*/ 	.word	0x00000002
        /*0030*/ 	.string	""
        /*0030*/ 	.string	"ptxas"
        /*0030*/ 	.string	"Cuda compilation tools, release 13.0, V13.0.88"
        /*0030*/ 	.string	"Build cuda_13.0.r13.0/compiler.36424714_0"
        /*0030*/ 	.string	"-arch sm_100 -m 64 "



//--------------------- .note.nv.cuinfo           --------------------------
	.section	.note.nv.cuinfo,"",@"SHT_NOTE"
	.sectionflags	@"SHF_NOTE_NV_CUINFO"
        /*0018*/ 	.short	0x0002
        /*001a*/ 	.short	0x0064
        /*001c*/ 	.short	0x0082
	.zero		2


//--------------------- .nv.info                  --------------------------
	.section	.nv.info,"",@"SHT_CUDA_INFO"
	.align	4


	//----- nvinfo : EIATTR_REGCOUNT
	.align		4
        /*0000*/ 	.byte	0x04, 0x2f
        /*0002*/ 	.short	(.L_2 - .L_1)
	.align		4
.L_1:
        /*0004*/ 	.word	index@(_Z11hello_worldv)
        /*0008*/ 	.word	0x00000018


	//----- nvinfo : EIATTR_FRAME_SIZE
	.align		4
.L_2:
        /*000c*/ 	.byte	0x04, 0x11
        /*000e*/ 	.short	(.L_4 - .L_3)
	.align		4
.L_3:
        /*0010*/ 	.word	index@(_Z11hello_worldv)
        /*0014*/ 	.word	0x00000010


	//----- nvinfo : EIATTR_MIN_STACK_SIZE
	.align		4
.L_4:
        /*0018*/ 	.byte	0x04, 0x12
        /*001a*/ 	.short	(.L_6 - .L_5)
	.align		4
.L_5:
        /*001c*/ 	.word	index@(_Z11hello_worldv)
        /*0020*/ 	.word	0x00000010
.L_6:


//--------------------- .nv.compat                --------------------------
	.section	.nv.compat,"",@"SHT_CUDA_COMPAT_INFO"
	.align	4
        /*0000*/ 	.byte	0x02, 0x09, 0x00, 0x00, 0x02, 0x02, 0x01, 0x00, 0x02, 0x05, 0x05, 0x00, 0x03, 0x07, 0x01, 0x01
        /*0010*/ 	.byte	0x02, 0x03, 0x00, 0x00, 0x02, 0x06, 0x01, 0x00, 0x04, 0x0b, 0x08, 0x00, 0x09, 0x00, 0x00, 0x00
        /*0020*/ 	.byte	0x00, 0x00, 0x00, 0x00


//--------------------- .nv.info._Z11hello_worldv --------------------------
	.section	.nv.info._Z11hello_worldv,"",@"SHT_CUDA_INFO"
	.sectionflags	@""
	.align	4


	//----- nvinfo : EIATTR_CUDA_API_VERSION
	.align		4
        /*0000*/ 	.byte	0x04, 0x37
        /*0002*/ 	.short	(.L_8 - .L_7)
.L_7:
        /*0004*/ 	.word	0x00000082


	//----- nvinfo : EIATTR_SPARSE_MMA_MASK
	.align		4
.L_8:
        /*0008*/ 	.byte	0x03, 0x50
        /*000a*/ 	.short	0x0000


	//----- nvinfo : EIATTR_MAXREG_COUNT
	.align		4
        /*000c*/ 	.byte	0x03, 0x1b
        /*000e*/ 	.short	0x00ff


	//----- nvinfo : EIATTR_EXTERNS
	.align		4
        /*0010*/ 	.byte	0x04, 0x0f
        /*0012*/ 	.short	(.L_10 - .L_9)


	//   ....[0]....
	.align		4
.L_9:
        /*0014*/ 	.word	index@(vprintf)


	//----- nvinfo : EIATTR_MERCURY_ISA_VERSION
	.align		4
.L_10:
        /*0018*/ 	.byte	0x03, 0x5f
        /*001a*/ 	.short	0x0101


	//----- nvinfo : EIATTR_VRC_CTA_INIT_COUNT
	.align		4
        /*001c*/ 	.byte	0x02, 0x4a
	.zero		1
	.zero		1


	//----- nvinfo : EIATTR_SYSCALL_OFFSETS
	.align		4
        /*0020*/ 	.byte	0x04, 0x46
        /*0022*/ 	.short	(.L_12 - .L_11)


	//   ....[0]....
.L_11:
        /*0024*/ 	.word	0x00000110


	//----- nvinfo : EIATTR_EXIT_INSTR_OFFSETS
	.align		4
.L_12:
        /*0028*/ 	.byte	0x04, 0x1c
        /*002a*/ 	.short	(.L_14 - .L_13)


	//   ....[0]....
.L_13:
        /*002c*/ 	.word	0x00000120


	//----- nvinfo : EIATTR_SW_WAR
	.align		4
.L_14:
        /*0030*/ 	.byte	0x04, 0x36
        /*0032*/ 	.short	(.L_16 - .L_15)
.L_15:
        /*0034*/ 	.word	0x00000008
.L_16:


//--------------------- .nv.callgraph             --------------------------
	.section	.nv.callgraph,"",@"SHT_CUDA_CALLGRAPH"
	.align	4
	.sectionentsize	8
	.align		4
        /*0000*/ 	.word	0x00000000
	.align		4
        /*0004*/ 	.word	0xffffffff
	.align		4
        /*0008*/ 	.word	index@(_Z11hello_worldv)
	.align		4
        /*000c*/ 	.word	index@(vprintf)
	.align		4
        /*0010*/ 	.word	0x00000000
	.align		4
        /*0014*/ 	.word	0xfffffffe
	.align		4
        /*0018*/ 	.word	0x00000000
	.align		4
        /*001c*/ 	.word	0xfffffffd
	.align		4
        /*0020*/ 	.word	0x00000000
	.align		4
        /*0024*/ 	.word	0xfffffffc


//--------------------- .nv.constant4             --------------------------
	.section	.nv.constant4,"a",@progbits
	.align	8
	.align		8
.nv.constant4:
        /*0000*/ 	.dword	vprintf
	.align		8
        /*0008*/ 	.dword	$str


//--------------------- .text._Z11hello_worldv    --------------------------
	.section	.text._Z11hello_worldv,"ax",@progbits
	.align	128
        .global         _Z11hello_worldv
        .type           _Z11hello_worldv,@function
        .size           _Z11hello_worldv,(.L_x_2 - _Z11hello_worldv)
        .other          _Z11hello_worldv,@"STO_CUDA_ENTRY STV_DEFAULT"
_Z11hello_worldv:
.text._Z11hello_worldv:
[----:B------:R-:W0:Y:S01]  /*0000*/  LDC R1, c[0x0][0x37c] ;  /* 0x0000df00ff017b82 */ /* 0x000e220000000800 */
[----:B------:R-:W1:Y:S01]  /*0010*/  S2R R8, SR_TID.X ;  /* 0x0000000000087919 */ /* 0x000e620000002100 */
[----:B0-----:R-:W-:Y:S01]  /*0020*/  VIADD R1, R1, 0xfffffff0 ;  /* 0xfffffff001017836 */ /* 0x001fe20000000000 */
[----:B------:R-:W-:Y:S01]  /*0030*/  MOV R0, 0x0 ;  /* 0x0000000000007802 */ /* 0x000fe20000000f00 */
[----:B------:R-:W0:Y:S01]  /*0040*/  LDCU UR4, c[0x0][0x2f8] ;  /* 0x00005f00ff0477ac */ /* 0x000e220008000800 */
[----:B------:R-:W1:Y:S03]  /*0050*/  S2R R9, SR_TID.Y ;  /* 0x0000000000097919 */ /* 0x000e660000002200 */
[----:B------:R2:W3:Y:S01]  /*0060*/  LDC.64 R2, c[0x4][R0] ;  /* 0x0100000000027b82 */ /* 0x0004e20000000a00 */
[----:B------:R-:W4:Y:S01]  /*0070*/  LDCU.64 UR6, c[0x4][0x8] ;  /* 0x01000100ff0677ac */ /* 0x000f220008000a00 */
[----:B------:R-:W5:Y:S01]  /*0080*/  S2R R10, SR_CTAID.X ;  /* 0x00000000000a7919 */ /* 0x000f620000002500 */
[----:B------:R-:W2:Y:S01]  /*0090*/  LDCU UR5, c[0x0][0x2fc] ;  /* 0x00005f80ff0577ac */ /* 0x000ea20008000800 */
[----:B0-----:R-:W-:Y:S01]  /*00a0*/  IADD3 R6, P0, PT, R1, UR4, RZ ;  /* 0x0000000401067c10 */ /* 0x001fe2000ff1e0ff */
[----:B----4-:R-:W-:Y:S01]  /*00b0*/  IMAD.U32 R4, RZ, RZ, UR6 ;  /* 0x00000006ff047e24 */ /* 0x010fe2000f8e00ff */
[----:B------:R-:W-:-:S03]  /*00c0*/  MOV R5, UR7 ;  /* 0x0000000700057c02 */ /* 0x000fc60008000f00 */
[----:B--2---:R-:W-:Y:S01]  /*00d0*/  IMAD.X R7, RZ, RZ, UR5, P0 ;  /* 0x00000005ff077e24 */ /* 0x004fe200080e06ff */
[----:B-1----:R0:W-:Y:S04]  /*00e0*/  STL.64 [R1], R8 ;  /* 0x0000000801007387 */ /* 0x0021e80000100a00 */
[----:B-----5:R0:W-:Y:S03]  /*00f0*/  STL [R1+0x8], R10 ;  /* 0x0000080a01007387 */ /* 0x0201e60000100800 */
[----:B------:R-:W-:-:S07]  /*0100*/  LEPC R20, `(.L_x_0) ;  /* 0x000000001014794e */ /* 0x000fce0000000000 */
[----:B0--3--:R-:W-:Y:S05]  /*0110*/  CALL.ABS.NOINC R2 ;  /* 0x0000000002007343 */ /* 0x009fea0003c00000 */
.L_x_0:
[----:B------:R-:W-:Y:S05]  /*0120*/  EXIT ;  /* 0x000000000000794d */ /* 0x000fea0003800000 */
.L_x_1:
[----:B------:R-:W-:-:S00]  /*0130*/  BRA `(.L_x_1) ;  /* 0xfffffffc00fc7947 */ /* 0x000fc0000383ffff */
[----:B------:R-:W-:-:S00]  /*0140*/  NOP ;  /* 0x0000000000007918 */ /* 0x000fc00000000000 */
        /* <DEDUP_REMOVED lines=11> */
.L_x_2:


//--------------------- .nv.global.init           --------------------------
	.section	.nv.global.init,"aw",@progbits
.nv.global.init:
	.type		$str,@object
	.size		$str,(.L_0 - $str)
$str:
        /*0000*/ 	.byte	0x48, 0x65, 0x6c, 0x6c, 0x6f, 0x20, 0x57, 0x6f, 0x72, 0x6c, 0x64, 0x20, 0x66, 0x72, 0x6f, 0x6d
        /*0010*/ 	.byte	0x20, 0x54, 0x68, 0x72, 0x65, 0x61, 0x64, 0x28, 0x25, 0x64, 0x2c, 0x20, 0x25, 0x64, 0x29, 0x20
        /*0020*/ 	.byte	0x69, 0x6e, 0x20, 0x42, 0x6c, 0x6f, 0x63, 0x6b, 0x20, 0x25, 0x64, 0x21, 0x0a, 0x00
.L_0:


//--------------------- .nv.shared.reserved.0     --------------------------
	.section	.nv.shared.reserved.0,"aw",@nobits
	.weak		__nv_reservedSMEM_offset_0_alias
	.size		__nv_reservedSMEM_offset_0_alias, 0, 64
	.other		__nv_reservedSMEM_offset_0_alias,@"STO_CUDA_RESERVED_SHARED STV_DEFAULT"
__nv_reservedSMEM_offset_0_alias:
	.zero		0
	.zero		64


//--------------------- .nv.constant0._Z11hello_worldv --------------------------
	.section	.nv.constant0._Z11hello_worldv,"a",@progbits
	.sectionflags	@""
	.align	4
.nv.constant0._Z11hello_worldv:
	.zero		896


//--------------------- SYMBOLS --------------------------

	.type		.nv.reservedSmem.offset0,@object
	.size		.nv.reservedSmem.offset0,0x4
	.type		vprintf,@function
